//
// Generated by NVIDIA NVVM Compiler
//
// Compiler Build ID: CL-36424714
// Cuda compilation tools, release 13.0, V13.0.88
// Based on NVVM 20.0.0
//

.version 9.0
.target sm_100
.address_size 64

	// .globl	_Z24calculateWeightOfProteinPclPd
.const .align 4 .b8 weights[100];

.visible .entry _Z24calculateWeightOfProteinPclPd(
	.param .u64 .ptr .align 1 _Z24calculateWeightOfProteinPclPd_param_0,
	.param .u64 _Z24calculateWeightOfProteinPclPd_param_1,
	.param .u64 .ptr .align 1 _Z24calculateWeightOfProteinPclPd_param_2
)
{
	.reg .pred 	%p<2>;
	.reg .b32 	%r<6>;
	.reg .b32 	%f<2>;
	.reg .b64 	%rd<11>;
	.reg .b64 	%fd<3>;

	ld.param.u64 	%rd2, [_Z24calculateWeightOfProteinPclPd_param_0];
	ld.param.u64 	%rd4, [_Z24calculateWeightOfProteinPclPd_param_1];
	ld.param.u64 	%rd3, [_Z24calculateWeightOfProteinPclPd_param_2];
	mov.u32 	%r1, %ctaid.x;
	mov.u32 	%r2, %ntid.x;
	mov.u32 	%r3, %tid.x;
	mad.lo.s32 	%r4, %r1, %r2, %r3;
	cvt.u64.u32 	%rd1, %r4;
	setp.le.s64 	%p1, %rd4, %rd1;
	@%p1 bra 	$L__BB0_2;
	cvta.to.global.u64 	%rd5, %rd2;
	cvta.to.global.u64 	%rd6, %rd3;
	add.s64 	%rd7, %rd5, %rd1;
	ld.global.s8 	%r5, [%rd7];
	mul.wide.s32 	%rd8, %r5, 4;
	mov.u64 	%rd9, weights;
	add.s64 	%rd10, %rd9, %rd8;
	ld.const.f32 	%f1, [%rd10+-260];
	cvt.f64.f32 	%fd1, %f1;
	atom.global.add.f64 	%fd2, [%rd6], %fd1;
$L__BB0_2:
	ret;

}


// ===== COMPILED SASS (sm_100) =====

	.target	sm_100

	.elftype	@"ET_EXEC"


//--------------------- .note.nv.tkinfo           --------------------------
	.section	.note.nv.tkinfo,"",@"SHT_NOTE"
	.sectionflags	@"SHF_NOTE_NV_TKINFO"
	.tkinfo
        /*0018*/ 	.word	0x00000002
        /*0030*/ 	.string	""
        /*0030*/ 	.string	"ptxas"
        /*0030*/ 	.string	"Cuda compilation tools, release 13.0, V13.0.88"
        /*0030*/ 	.string	"Build cuda_13.0.r13.0/compiler.36424714_0"
        /*0030*/ 	.string	"-arch sm_100 -m 64 "



//--------------------- .note.nv.cuinfo           --------------------------
	.section	.note.nv.cuinfo,"",@"SHT_NOTE"
	.sectionflags	@"SHF_NOTE_NV_CUINFO"
        /*0018*/ 	.short	0x0002
        /*001a*/ 	.short	0x0064
        /*001c*/ 	.short	0x0082
	.zero		2


//--------------------- .nv.info                  --------------------------
	.section	.nv.info,"",@"SHT_CUDA_INFO"
	.align	4


	//----- nvinfo : EIATTR_REGCOUNT
	.align		4
        /*0000*/ 	.byte	0x04, 0x2f
        /*0002*/ 	.short	(.L_2 - .L_1)
	.align		4
.L_1:
        /*0004*/ 	.word	index@(_Z24calculateWeightOfProteinPclPd)
        /*0008*/ 	.word	0x0000000a


	//----- nvinfo : EIATTR_FRAME_SIZE
	.align		4
.L_2:
        /*000c*/ 	.byte	0x04, 0x11
        /*000e*/ 	.short	(.L_4 - .L_3)
	.align		4
.L_3:
        /*0010*/ 	.word	index@(_Z24calculateWeightOfProteinPclPd)
        /*0014*/ 	.word	0x00000000


	//----- nvinfo : EIATTR_MIN_STACK_SIZE
	.align		4
.L_4:
        /*0018*/ 	.byte	0x04, 0x12
        /*001a*/ 	.short	(.L_6 - .L_5)
	.align		4
.L_5:
        /*001c*/ 	.word	index@(_Z24calculateWeightOfProteinPclPd)
        /*0020*/ 	.word	0x00000000
.L_6:


//--------------------- .nv.compat                --------------------------
	.section	.nv.compat,"",@"SHT_CUDA_COMPAT_INFO"
	.align	4
        /*0000*/ 	.byte	0x02, 0x09, 0x00, 0x00, 0x02, 0x02, 0x01, 0x00, 0x02, 0x05, 0x05, 0x00, 0x03, 0x07, 0x01, 0x01
        /*0010*/ 	.byte	0x02, 0x03, 0x00, 0x00, 0x02, 0x06, 0x01, 0x00, 0x04, 0x0b, 0x08, 0x00, 0x09, 0x00, 0x00, 0x00
        /*0020*/ 	.byte	0x00, 0x00, 0x00, 0x00


//--------------------- .nv.info._Z24calculateWeightOfProteinPclPd --------------------------
	.section	.nv.info._Z24calculateWeightOfProteinPclPd,"",@"SHT_CUDA_INFO"
	.sectionflags	@""
	.align	4


	//----- nvinfo : EIATTR_CUDA_API_VERSION
	.align		4
        /*0000*/ 	.byte	0x04, 0x37
        /*0002*/ 	.short	(.L_8 - .L_7)
.L_7:
        /*0004*/ 	.word	0x00000082


	//----- nvinfo : EIATTR_KPARAM_INFO
	.align		4
.L_8:
        /*0008*/ 	.byte	0x04, 0x17
        /*000a*/ 	.short	(.L_10 - .L_9)
.L_9:
        /*000c*/ 	.word	0x00000000
        /*0010*/ 	.short	0x0002
        /*0012*/ 	.short	0x0010
        /*0014*/ 	.byte	0x00, 0xf5, 0x21, 0x00


	//----- nvinfo : EIATTR_KPARAM_INFO
	.align		4
.L_10:
        /*0018*/ 	.byte	0x04, 0x17
        /*001a*/ 	.short	(.L_12 - .L_11)
.L_11:
        /*001c*/ 	.word	0x00000000
        /*0020*/ 	.short	0x0001
        /*0022*/ 	.short	0x0008
        /*0024*/ 	.byte	0x00, 0xf0, 0x21, 0x00


	//----- nvinfo : EIATTR_KPARAM_INFO
	.align		4
.L_12:
        /*0028*/ 	.byte	0x04, 0x17
        /*002a*/ 	.short	(.L_14 - .L_13)
.L_13:
        /*002c*/ 	.word	0x00000000
        /*0030*/ 	.short	0x0000
        /*0032*/ 	.short	0x0000
        /*0034*/ 	.byte	0x00, 0xf5, 0x21, 0x00


	//----- nvinfo : EIATTR_SPARSE_MMA_MASK
	.align		4
.L_14:
        /*0038*/ 	.byte	0x03, 0x50
        /*003a*/ 	.short	0x0000


	//----- nvinfo : EIATTR_MAXREG_COUNT
	.align		4
        /*003c*/ 	.byte	0x03, 0x1b
        /*003e*/ 	.short	0x00ff


	//----- nvinfo : EIATTR_MERCURY_ISA_VERSION
	.align		4
        /*0040*/ 	.byte	0x03, 0x5f
        /*0042*/ 	.short	0x0101


	//----- nvinfo : EIATTR_VRC_CTA_INIT_COUNT
	.align		4
        /*0044*/ 	.byte	0x02, 0x4a
	.zero		1
	.zero		1


	//----- nvinfo : EIATTR_EXIT_INSTR_OFFSETS
	.align		4
        /*0048*/ 	.byte	0x04, 0x1c
        /*004a*/ 	.short	(.L_16 - .L_15)


	//   ....[0]....
.L_15:
        /*004c*/ 	.word	0x00000080


	//   ....[1]....
        /*0050*/ 	.word	0x00000140


	//----- nvinfo : EIATTR_CBANK_PARAM_SIZE
	.align		4
.L_16:
        /*0054*/ 	.byte	0x03, 0x19
        /*0056*/ 	.short	0x0018


	//----- nvinfo : EIATTR_PARAM_CBANK
	.align		4
        /*0058*/ 	.byte	0x04, 0x0a
        /*005a*/ 	.short	(.L_18 - .L_17)
	.align		4
.L_17:
        /*005c*/ 	.word	index@(.nv.constant0._Z24calculateWeightOfProteinPclPd)
        /*0060*/ 	.short	0x0380
        /*0062*/ 	.short	0x0018


	//----- nvinfo : EIATTR_SW_WAR
	.align		4
.L_18:
        /*0064*/ 	.byte	0x04, 0x36
        /*0066*/ 	.short	(.L_20 - .L_19)
.L_19:
        /*0068*/ 	.word	0x00000008
.L_20:


//--------------------- .nv.callgraph             --------------------------
	.section	.nv.callgraph,"",@"SHT_CUDA_CALLGRAPH"
	.align	4
	.sectionentsize	8
	.align		4
        /*0000*/ 	.word	0x00000000
	.align		4
        /*0004*/ 	.word	0xffffffff
	.align		4
        /*0008*/ 	.word	0x00000000
	.align		4
        /*000c*/ 	.word	0xfffffffe
	.align		4
        /*0010*/ 	.word	0x00000000
	.align		4
        /*0014*/ 	.word	0xfffffffd
	.align		4
        /*0018*/ 	.word	0x00000000
	.align		4
        /*001c*/ 	.word	0xfffffffc


//--------------------- .nv.constant3             --------------------------
	.section	.nv.constant3,"a",@progbits
	.align	4
.nv.constant3:
	.type		weights,@object
	.size		weights,(.L_0 - weights)
weights:
	.zero		100
.L_0:


//--------------------- .text._Z24calculateWeightOfProteinPclPd --------------------------
	.section	.text._Z24calculateWeightOfProteinPclPd,"ax",@progbits
	.align	128
        .global         _Z24calculateWeightOfProteinPclPd
        .type           _Z24calculateWeightOfProteinPclPd,@function
        .size           _Z24calculateWeightOfProteinPclPd,(.L_x_1 - _Z24calculateWeightOfProteinPclPd)
        .other          _Z24calculateWeightOfProteinPclPd,@"STO_CUDA_ENTRY STV_DEFAULT"
_Z24calculateWeightOfProteinPclPd:
.text._Z24calculateWeightOfProteinPclPd:
[----:B------:R-:W-:Y:S01]  /*0000*/  LDC R1, c[0x0][0x37c] ;  /* 0x0000df00ff017b82 */ /* 0x000fe20000000800 */
[----:B------:R-:W0:Y:S07]  /*0010*/  S2R R3, SR_TID.X ;  /* 0x0000000000037919 */ /* 0x000e2e0000002100 */
[----:B------:R-:W0:Y:S01]  /*0020*/  S2UR UR4, SR_CTAID.X ;  /* 0x00000000000479c3 */ /* 0x000e220000002500 */
[----:B------:R-:W1:Y:S07]  /*0030*/  LDCU.64 UR6, c[0x0][0x388] ;  /* 0x00007100ff0677ac */ /* 0x000e6e0008000a00 */
[----:B------:R-:W0:Y:S02]  /*0040*/  LDC R6, c[0x0][0x360] ;  /* 0x0000d800ff067b82 */ /* 0x000e240000000800 */
[----:B0-----:R-:W-:-:S05]  /*0050*/  IMAD R6, R6, UR4, R3 ;  /* 0x0000000406067c24 */ /* 0x001fca000f8e0203 */
[----:B-1----:R-:W-:-:S04]  /*0060*/  ISETP.GE.U32.AND P0, PT, R6, UR6, PT ;  /* 0x0000000606007c0c */ /* 0x002fc8000bf06070 */
[----:B------:R-:W-:-:S13]  /*0070*/  ISETP.GE.AND.EX P0, PT, RZ, UR7, PT, P0 ;  /* 0x00000007ff007c0c */ /* 0x000fda000bf06300 */
[----:B------:R-:W-:Y:S05]  /*0080*/  @P0 EXIT ;  /* 0x000000000000094d */ /* 0x000fea0003800000 */
[----:B------:R-:W0:Y:S01]  /*0090*/  LDCU.64 UR6, c[0x0][0x380] ;  /* 0x00007000ff0677ac */ /* 0x000e220008000a00 */
[----:B------:R-:W1:Y:S01]  /*00a0*/  LDCU.64 UR4, c[0x0][0x358] ;  /* 0x00006b00ff0477ac */ /* 0x000e620008000a00 */
[----:B0-----:R-:W-:-:S05]  /*00b0*/  IADD3 R6, P0, PT, R6, UR6, RZ ;  /* 0x0000000606067c10 */ /* 0x001fca000ff1e0ff */
[----:B------:R-:W-:-:S05]  /*00c0*/  IMAD.X R7, RZ, RZ, UR7, P0 ;  /* 0x00000007ff077e24 */ /* 0x000fca00080e06ff */
[----:B-1----:R-:W2:Y:S01]  /*00d0*/  LDG.E.S8 R6, desc[UR4][R6.64] ;  /* 0x0000000406067981 */ /* 0x002ea2000c1e1300 */
[----:B------:R-:W-:Y:S01]  /*00e0*/  UMOV UR6, 0x104 ;  /* 0x0000010400067882 */ /* 0x000fe20000000000 */
[----:B------:R-:W0:Y:S01]  /*00f0*/  LDC.64 R4, c[0x0][0x390] ;  /* 0x0000e400ff047b82 */ /* 0x000e220000000a00 */
[----:B--2---:R-:W-:-:S07]  /*0100*/  LEA R0, R6, -UR6, 0x2 ;  /* 0x8000000606007c11 */ /* 0x004fce000f8e10ff */
[----:B------:R-:W1:Y:S02]  /*0110*/  LDC R0, c[0x3][R0] ;  /* 0x00c0000000007b82 */ /* 0x000e640000000800 */
[----:B-1----:R-:W0:Y:S02]  /*0120*/  F2F.F64.F32 R2, R0 ;  /* 0x0000000000027310 */ /* 0x002e240000201800 */
[----:B0-----:R-:W-:Y:S01]  /*0130*/  REDG.E.ADD.F64.RN.STRONG.GPU desc[UR4][R4.64], R2 ;  /* 0x00000002040079a6 */ /* 0x001fe2000c12ff04 */
[----:B------:R-:W-:Y:S05]  /*0140*/  EXIT ;  /* 0x000000000000794d */ /* 0x000fea0003800000 */
.L_x_0:
[----:B------:R-:W-:-:S00]  /*0150*/  BRA `(.L_x_0) ;  /* 0xfffffffc00fc7947 */ /* 0x000fc0000383ffff */
[----:B------:R-:W-:-:S00]  /*0160*/  NOP ;  /* 0x0000000000007918 */ /* 0x000fc00000000000 */
        /* <DEDUP_REMOVED lines=9> */
.L_x_1:


//--------------------- .nv.shared.reserved.0     --------------------------
	.section	.nv.shared.reserved.0,"aw",@nobits
	.weak		__nv_reservedSMEM_offset_0_alias
	.size		__nv_reservedSMEM_offset_0_alias, 0, 64
	.other		__nv_reservedSMEM_offset_0_alias,@"STO_CUDA_RESERVED_SHARED STV_DEFAULT"
__nv_reservedSMEM_offset_0_alias:
	.zero		0
	.zero		64


//--------------------- .nv.constant0._Z24calculateWeightOfProteinPclPd --------------------------
	.section	.nv.constant0._Z24calculateWeightOfProteinPclPd,"a",@progbits
	.sectionflags	@""
	.align	4
.nv.constant0._Z24calculateWeightOfProteinPclPd:
	.zero		920


//--------------------- SYMBOLS --------------------------

	.type		.nv.reservedSmem.offset0,@object
	.size		.nv.reservedSmem.offset0,0x4
